	.headerflags	@"EF_CUDA_TEXMODE_UNIFIED EF_CUDA_64BIT_ADDRESS EF_CUDA_ACCELERATORS EF_CUDA_SM90 EF_CUDA_VIRTUAL_SM(EF_CUDA_SM90)"
	.elftype	@"ET_EXEC"


//--------------------- .nv.info                  --------------------------
	.section	.nv.info,"",@"SHT_CUDA_INFO"
	.align	4


	//----- nvinfo : EIATTR_REGCOUNT
	.align		4
        /*0000*/ 	.byte	0x04, 0x2f
        /*0002*/ 	.short	(.L_1 - .L_0)
	.align		4
.L_0:
        /*0004*/ 	.word	index@(triton_poi_fused_max_pool2d_with_indices_4)
        /*0008*/ 	.word	0x00000022


	//----- nvinfo : EIATTR_MIN_STACK_SIZE
	.align		4
.L_1:
        /*000c*/ 	.byte	0x04, 0x12
        /*000e*/ 	.short	(.L_3 - .L_2)
	.align		4
.L_2:
        /*0010*/ 	.word	index@(triton_poi_fused_max_pool2d_with_indices_4)
        /*0014*/ 	.word	0x00000000


	//----- nvinfo : EIATTR_FRAME_SIZE
	.align		4
.L_3:
        /*0018*/ 	.byte	0x04, 0x11
        /*001a*/ 	.short	(.L_5 - .L_4)
	.align		4
.L_4:
        /*001c*/ 	.word	index@(triton_poi_fused_max_pool2d_with_indices_4)
        /*0020*/ 	.word	0x00000000


	//----- nvinfo : EIATTR_MIN_STACK_SIZE
	.align		4
.L_5:
        /*0024*/ 	.byte	0x04, 0x12
        /*0026*/ 	.short	(.L_7 - .L_6)
	.align		4
.L_6:
        /*0028*/ 	.word	index@(triton_poi_fused_max_pool2d_with_indices_4)
        /*002c*/ 	.word	0x00000000
.L_7:


//--------------------- .nv.info.triton_poi_fused_max_pool2d_with_indices_4 --------------------------
	.section	.nv.info.triton_poi_fused_max_pool2d_with_indices_4,"",@"SHT_CUDA_INFO"
	.sectionflags	@""
	.align	4


	//----- nvinfo : EIATTR_CUDA_API_VERSION
	.align		4
        /*0000*/ 	.byte	0x04, 0x37
        /*0002*/ 	.short	(.L_9 - .L_8)
.L_8:
        /*0004*/ 	.word	0x0000007c


	//----- nvinfo : EIATTR_KPARAM_INFO
	.align		4
.L_9:
        /*0008*/ 	.byte	0x04, 0x17
        /*000a*/ 	.short	(.L_11 - .L_10)
.L_10:
        /*000c*/ 	.word	0x00000000
        /*0010*/ 	.short	0x0003
        /*0012*/ 	.short	0x0014
        /*0014*/ 	.byte	0x00, 0xf0, 0x11, 0x00


	//----- nvinfo : EIATTR_KPARAM_INFO
	.align		4
.L_11:
        /*0018*/ 	.byte	0x04, 0x17
        /*001a*/ 	.short	(.L_13 - .L_12)
.L_12:
        /*001c*/ 	.word	0x00000000
        /*0020*/ 	.short	0x0002
        /*0022*/ 	.short	0x0010
        /*0024*/ 	.byte	0x00, 0xf0, 0x11, 0x00


	//----- nvinfo : EIATTR_KPARAM_INFO
	.align		4
.L_13:
        /*0028*/ 	.byte	0x04, 0x17
        /*002a*/ 	.short	(.L_15 - .L_14)
.L_14:
        /*002c*/ 	.word	0x00000000
        /*0030*/ 	.short	0x0001
        /*0032*/ 	.short	0x0008
        /*0034*/ 	.byte	0x00, 0xf4, 0x21, 0x00


	//----- nvinfo : EIATTR_KPARAM_INFO
	.align		4
.L_15:
        /*0038*/ 	.byte	0x04, 0x17
        /*003a*/ 	.short	(.L_17 - .L_16)
.L_16:
        /*003c*/ 	.word	0x00000000
        /*0040*/ 	.short	0x0000
        /*0042*/ 	.short	0x0000
        /*0044*/ 	.byte	0x00, 0xf4, 0x21, 0x00


	//----- nvinfo : EIATTR_SPARSE_MMA_MASK
	.align		4
.L_17:
        /*0048*/ 	.byte	0x03, 0x50
        /*004a*/ 	.short	0x0000


	//----- nvinfo : EIATTR_MAXREG_COUNT
	.align		4
        /*004c*/ 	.byte	0x03, 0x1b
        /*004e*/ 	.short	0x00ff


	//----- nvinfo : EIATTR_EXIT_INSTR_OFFSETS
	.align		4
        /*0050*/ 	.byte	0x04, 0x1c
        /*0052*/ 	.short	(.L_19 - .L_18)


	//   ....[0]....
.L_18:
        /*0054*/ 	.word	0x00001de0


	//   ....[1]....
        /*0058*/ 	.word	0x00001e90


	//----- nvinfo : EIATTR_REQNTID
	.align		4
.L_19:
        /*005c*/ 	.byte	0x04, 0x10
        /*005e*/ 	.short	(.L_21 - .L_20)
.L_20:
        /*0060*/ 	.word	0x00000080
        /*0064*/ 	.word	0x00000001
        /*0068*/ 	.word	0x00000001


	//----- nvinfo : EIATTR_CBANK_PARAM_SIZE
	.align		4
.L_21:
        /*006c*/ 	.byte	0x03, 0x19
        /*006e*/ 	.short	0x0018


	//----- nvinfo : EIATTR_PARAM_CBANK
	.align		4
        /*0070*/ 	.byte	0x04, 0x0a
        /*0072*/ 	.short	(.L_23 - .L_22)
	.align		4
.L_22:
        /*0074*/ 	.word	index@(.nv.constant0.triton_poi_fused_max_pool2d_with_indices_4)
        /*0078*/ 	.short	0x0210
        /*007a*/ 	.short	0x0018


	//----- nvinfo : EIATTR_SW_WAR
	.align		4
.L_23:
        /*007c*/ 	.byte	0x04, 0x36
        /*007e*/ 	.short	(.L_25 - .L_24)
.L_24:
        /*0080*/ 	.word	0x00000008
.L_25:


//--------------------- .nv.callgraph             --------------------------
	.section	.nv.callgraph,"",@"SHT_CUDA_CALLGRAPH"
	.align	4
	.sectionentsize	8
	.align		4
        /*0000*/ 	.word	0x00000000
	.align		4
        /*0004*/ 	.word	0xffffffff
	.align		4
        /*0008*/ 	.word	0x00000000
	.align		4
        /*000c*/ 	.word	0xfffffffe
	.align		4
        /*0010*/ 	.word	0x00000000
	.align		4
        /*0014*/ 	.word	0xfffffffd
	.align		4
        /*0018*/ 	.word	0x00000000
	.align		4
        /*001c*/ 	.word	0xfffffffc


//--------------------- .text.triton_poi_fused_max_pool2d_with_indices_4 --------------------------
	.section	.text.triton_poi_fused_max_pool2d_with_indices_4,"ax",@progbits
	.sectionflags	@"SHF_BARRIERS=1"
	.align	128
        .global         triton_poi_fused_max_pool2d_with_indices_4
        .type           triton_poi_fused_max_pool2d_with_indices_4,@function
        .size           triton_poi_fused_max_pool2d_with_indices_4,(.L_x_1 - triton_poi_fused_max_pool2d_with_indices_4)
        .other          triton_poi_fused_max_pool2d_with_indices_4,@"STO_CUDA_ENTRY STV_DEFAULT"
triton_poi_fused_max_pool2d_with_indices_4:
.text.triton_poi_fused_max_pool2d_with_indices_4:
[----:B------:R-:W0:Y:S02]  /*0000*/  LDC R1, c[0x0][0x28] ;  /* 0x00000a00ff017b82 */ /* 0x000e240000000800 */
[----:B------:R-:W1:Y:S01]  /*0010*/  S2R R0, SR_TID.X ;  /* 0x0000000000007919 */ /* 0x000e620000002100 */
[----:B------:R-:W2:Y:S01]  /*0020*/  S2UR UR4, SR_CTAID.Y ;  /* 0x00000000000479c3 */ /* 0x000ea20000002600 */
[----:B------:R-:W-:Y:S01]  /*0030*/  IMAD.MOV.U32 R4, RZ, RZ, RZ ;  /* 0x000000ffff047224 */ /* 0x000fe200078e00ff */
[----:B------:R-:W-:Y:S01]  /*0040*/  CS2R R18, SRZ ;  /* 0x0000000000127805 */ /* 0x000fe2000001ff00 */
[----:B------:R-:W3:Y:S01]  /*0050*/  S2R R14, SR_CTAID.X ;  /* 0x00000000000e7919 */ /* 0x000ee20000002500 */
[----:B------:R-:W-:-:S04]  /*0060*/  ULDC.64 UR8, c[0x0][0x208] ;  /* 0x0000820000087ab9 */ /* 0x000fc80000000a00 */
[----:B------:R-:W4:Y:S01]  /*0070*/  LDC.64 R28, c[0x0][0x210] ;  /* 0x00008400ff1c7b82 */ /* 0x000f220000000a00 */
[----:B--2---:R-:W-:Y:S01]  /*0080*/  USHF.L.U32 UR4, UR4, 0x5, URZ ;  /* 0x0000000504047899 */ /* 0x004fe2000800063f */
[----:B-1----:R-:W-:-:S04]  /*0090*/  SHF.R.U32.HI R2, RZ, 0x3, R0 ;  /* 0x00000003ff027819 */ /* 0x002fc80000011600 */
[----:B------:R-:W-:-:S04]  /*00a0*/  SGXT.U32 R2, R2, 0x4 ;  /* 0x000000040202781a */ /* 0x000fc80000000000 */
[----:B------:R-:W-:Y:S01]  /*00b0*/  LOP3.LUT R3, R2, UR4, RZ, 0xfc, !PT ;  /* 0x0000000402037c12 */ /* 0x000fe2000f8efcff */
[----:B------:R-:W-:-:S03]  /*00c0*/  IMAD.MOV.U32 R2, RZ, RZ, RZ ;  /* 0x000000ffff027224 */ /* 0x000fc600078e00ff */
[C---:B------:R-:W-:Y:S01]  /*00d0*/  LOP3.LUT R5, R3.reuse, 0x10, RZ, 0xfc, !PT ;  /* 0x0000001003057812 */ /* 0x040fe200078efcff */
[----:B------:R-:W-:-:S04]  /*00e0*/  IMAD.HI R8, R3, -0x7bdef7bd, R2 ;  /* 0x8421084303087827 */ /* 0x000fc800078e0202 */
[----:B------:R-:W-:Y:S01]  /*00f0*/  IMAD.HI R6, R5, -0x7bdef7bd, R4 ;  /* 0x8421084305067827 */ /* 0x000fe200078e0204 */
[----:B------:R-:W-:-:S03]  /*0100*/  SHF.R.U32.HI R9, RZ, 0x1f, R8 ;  /* 0x0000001fff097819 */ /* 0x000fc60000011608 */
[----:B------:R-:W-:Y:S01]  /*0110*/  IMAD.HI R2, R3, -0x779bd671, R2 ;  /* 0x8864298f03027827 */ /* 0x000fe200078e0202 */
[----:B------:R-:W-:Y:S02]  /*0120*/  SHF.R.U32.HI R7, RZ, 0x1f, R6 ;  /* 0x0000001fff077819 */ /* 0x000fe40000011606 */
[----:B------:R-:W-:Y:S01]  /*0130*/  LEA.HI.SX32 R9, R8, R9, 0x1c ;  /* 0x0000000908097211 */ /* 0x000fe200078fe2ff */
[----:B------:R-:W-:Y:S01]  /*0140*/  IMAD.HI R4, R5, -0x779bd671, R4 ;  /* 0x8864298f05047827 */ /* 0x000fe200078e0204 */
[----:B------:R-:W-:Y:S02]  /*0150*/  LEA.HI.SX32 R7, R6, R7, 0x1c ;  /* 0x0000000706077211 */ /* 0x000fe400078fe2ff */
[----:B------:R-:W-:Y:S01]  /*0160*/  SHF.R.U32.HI R11, RZ, 0x1f, R2 ;  /* 0x0000001fff0b7819 */ /* 0x000fe20000011602 */
[----:B------:R-:W-:Y:S01]  /*0170*/  IMAD.MOV.U32 R6, RZ, RZ, RZ ;  /* 0x000000ffff067224 */ /* 0x000fe200078e00ff */
[----:B------:R-:W-:Y:S01]  /*0180*/  SHF.R.U32.HI R13, RZ, 0x1f, R4 ;  /* 0x0000001fff0d7819 */ /* 0x000fe20000011604 */
[----:B------:R-:W-:Y:S01]  /*0190*/  IMAD.MOV.U32 R8, RZ, RZ, RZ ;  /* 0x000000ffff087224 */ /* 0x000fe200078e00ff */
[----:B------:R-:W-:Y:S01]  /*01a0*/  LEA.HI.SX32 R15, R2, R11, 0x17 ;  /* 0x0000000b020f7211 */ /* 0x000fe200078fbaff */
[----:B------:R-:W-:Y:S01]  /*01b0*/  IMAD.HI R12, R7, -0x7bdef7bd, R6 ;  /* 0x84210843070c7827 */ /* 0x000fe200078e0206 */
[----:B------:R-:W-:-:S03]  /*01c0*/  LEA.HI.SX32 R10, R4, R13, 0x17 ;  /* 0x0000000d040a7211 */ /* 0x000fc600078fbaff */
[----:B---3--:R-:W-:Y:S01]  /*01d0*/  IMAD.SHL.U32 R2, R14, 0x20, RZ ;  /* 0x000000200e027824 */ /* 0x008fe200078e00ff */
[----:B------:R-:W-:Y:S01]  /*01e0*/  SHF.R.U32.HI R11, RZ, 0x1f, R12 ;  /* 0x0000001fff0b7819 */ /* 0x000fe2000001160c */
[----:B------:R-:W-:-:S03]  /*01f0*/  IMAD.HI R6, R9, -0x7bdef7bd, R8 ;  /* 0x8421084309067827 */ /* 0x000fc600078e0208 */
[----:B------:R-:W-:Y:S01]  /*0200*/  LEA.HI R17, R12, R11, RZ, 0x1c ;  /* 0x0000000b0c117211 */ /* 0x000fe200078fe0ff */
[----:B------:R-:W-:Y:S01]  /*0210*/  IMAD.SHL.U32 R11, R0, 0x4, RZ ;  /* 0x00000004000b7824 */ /* 0x000fe200078e00ff */
[----:B------:R-:W-:Y:S01]  /*0220*/  SHF.R.U32.HI R13, RZ, 0x1f, R6 ;  /* 0x0000001fff0d7819 */ /* 0x000fe20000011606 */
[----:B------:R-:W-:Y:S02]  /*0230*/  IMAD R4, R9, -0x1f, R3 ;  /* 0xffffffe109047824 */ /* 0x000fe400078e0203 */
[----:B------:R-:W-:Y:S01]  /*0240*/  IMAD R17, R17, -0x1f, R7 ;  /* 0xffffffe111117824 */ /* 0x000fe200078e0207 */
[----:B------:R-:W-:Y:S01]  /*0250*/  LOP3.LUT R26, R2, 0x1c, R11, 0xf8, !PT ;  /* 0x0000001c021a7812 */ /* 0x000fe200078ef80b */
[----:B------:R-:W-:Y:S01]  /*0260*/  IMAD R11, R7, -0x1f, R5 ;  /* 0xffffffe1070b7824 */ /* 0x000fe200078e0205 */
[----:B------:R-:W-:Y:S01]  /*0270*/  LEA.HI R13, R6, R13, RZ, 0x1c ;  /* 0x0000000d060d7211 */ /* 0x000fe200078fe0ff */
[----:B------:R-:W-:Y:S01]  /*0280*/  IMAD R4, R15, 0x800, R4 ;  /* 0x000008000f047824 */ /* 0x000fe200078e0204 */
[----:B------:R-:W-:Y:S01]  /*0290*/  ISETP.GE.AND P0, PT, R26, 0x480, PT ;  /* 0x000004801a00780c */ /* 0x000fe20003f06270 */
[----:B------:R-:W-:-:S02]  /*02a0*/  IMAD R10, R10, 0x800, R11 ;  /* 0x000008000a0a7824 */ /* 0x000fc400078e020b */
[----:B------:R-:W-:Y:S01]  /*02b0*/  IMAD R24, R4, 0x900, RZ ;  /* 0x0000090004187824 */ /* 0x000fe200078e02ff */
[----:B------:R-:W-:Y:S01]  /*02c0*/  ISETP.LT.AND P1, PT, R3, 0xf04, !P0 ;  /* 0x00000f040300780c */ /* 0x000fe20004721270 */
[C---:B------:R-:W-:Y:S01]  /*02d0*/  VIADD R4, R26.reuse, 0x480 ;  /* 0x000004801a047836 */ /* 0x040fe20000000000 */
[----:B------:R-:W-:Y:S01]  /*02e0*/  ISETP.LT.AND P0, PT, R5, 0xf04, !P0 ;  /* 0x00000f040500780c */ /* 0x000fe20004701270 */
[----:B------:R-:W-:Y:S01]  /*02f0*/  IMAD R3, R17, 0x40, R10 ;  /* 0x0000004011037824 */ /* 0x000fe200078e020a */
[----:B------:R-:W-:Y:S01]  /*0300*/  CS2R R16, SRZ ;  /* 0x0000000000107805 */ /* 0x000fe2000001ff00 */
[----:B------:R-:W-:Y:S02]  /*0310*/  IMAD R25, R13, -0x1f, R9 ;  /* 0xffffffe10d197824 */ /* 0x000fe400078e0209 */
[----:B------:R-:W-:Y:S02]  /*0320*/  IMAD.IADD R6, R26, 0x1, R24 ;  /* 0x000000011a067824 */ /* 0x000fe400078e0218 */
[----:B------:R-:W-:-:S02]  /*0330*/  IMAD.IADD R10, R24, 0x1, R4 ;  /* 0x00000001180a7824 */ /* 0x000fc400078e0204 */
[C---:B------:R-:W-:Y:S02]  /*0340*/  IMAD R7, R25.reuse, 0x24000, R6 ;  /* 0x0002400019077824 */ /* 0x040fe400078e0206 */
[----:B------:R-:W-:Y:S01]  /*0350*/  IMAD R21, R25, 0x24000, R10 ;  /* 0x0002400019157824 */ /* 0x000fe200078e020a */
[----:B------:R-:W-:Y:S01]  /*0360*/  CS2R R10, SRZ ;  /* 0x00000000000a7805 */ /* 0x000fe2000001ff00 */
[----:B------:R-:W-:Y:S02]  /*0370*/  IMAD.MOV.U32 R9, RZ, RZ, RZ ;  /* 0x000000ffff097224 */ /* 0x000fe400078e00ff */
[----:B----4-:R-:W-:-:S04]  /*0380*/  IMAD.WIDE R6, R7, 0x4, R28 ;  /* 0x0000000407067825 */ /* 0x010fc800078e021c */
[----:B------:R-:W-:Y:S01]  /*0390*/  IMAD.WIDE R20, R21, 0x4, R28 ;  /* 0x0000000415147825 */ /* 0x000fe200078e021c */
[----:B------:R1:W2:Y:S03]  /*03a0*/  @P1 LDG.E.EL.128 R16, desc[UR8][R6.64] ;  /* 0x0000000806101981 */ /* 0x0002a6000c2e1d00 */
[----:B------:R-:W-:Y:S01]  /*03b0*/  IMAD R3, R3, 0x900, RZ ;  /* 0x0000090003037824 */ /* 0x000fe200078e02ff */
[----:B------:R3:W2:Y:S03]  /*03c0*/  @P1 LDG.E.EL.128 R8, desc[UR8][R20.64] ;  /* 0x0000000814081981 */ /* 0x0006a6000c2e1d00 */
[----:B------:R-:W-:Y:S02]  /*03d0*/  IMAD.IADD R23, R26, 0x1, R3 ;  /* 0x000000011a177824 */ /* 0x000fe400078e0203 */
[----:B------:R-:W-:Y:S01]  /*03e0*/  IMAD.IADD R27, R3, 0x1, R4 ;  /* 0x00000001031b7824 */ /* 0x000fe200078e0204 */
[----:B------:R-:W-:-:S02]  /*03f0*/  CS2R R12, SRZ ;  /* 0x00000000000c7805 */ /* 0x000fc4000001ff00 */
[----:B------:R-:W-:Y:S02]  /*0400*/  CS2R R14, SRZ ;  /* 0x00000000000e7805 */ /* 0x000fe4000001ff00 */
[----:B------:R-:W-:Y:S02]  /*0410*/  CS2R R4, SRZ ;  /* 0x0000000000047805 */ /* 0x000fe4000001ff00 */
[----:B-1----:R-:W-:Y:S01]  /*0420*/  CS2R R6, SRZ ;  /* 0x0000000000067805 */ /* 0x002fe2000001ff00 */
[----:B------:R-:W-:-:S04]  /*0430*/  IMAD.WIDE R22, R23, 0x4, R28 ;  /* 0x0000000417167825 */ /* 0x000fc800078e021c */
[----:B---3--:R-:W-:Y:S01]  /*0440*/  IMAD.WIDE R20, R27, 0x4, R28 ;  /* 0x000000041b147825 */ /* 0x008fe200078e021c */
[----:B------:R1:W3:Y:S04]  /*0450*/  @P0 LDG.E.EL.128 R12, desc[UR8][R22.64] ;  /* 0x00000008160c0981 */ /* 0x0002e8000c2e1d00 */
[----:B------:R4:W3:Y:S01]  /*0460*/  @P0 LDG.E.EL.128 R4, desc[UR8][R20.64] ;  /* 0x0000000814040981 */ /* 0x0008e2000c2e1d00 */
[----:B-1----:R-:W-:Y:S01]  /*0470*/  VIADD R22, R26, 0x900 ;  /* 0x000009001a167836 */ /* 0x002fe20000000000 */
[----:B--2---:R-:W-:Y:S02]  /*0480*/  FSETP.GT.AND P5, PT, R8, R16, PT ;  /* 0x000000100800720b */ /* 0x004fe40003fa4000 */
[----:B------:R-:W-:Y:S02]  /*0490*/  FSETP.GT.AND P2, PT, R9, R17, PT ;  /* 0x000000110900720b */ /* 0x000fe40003f44000 */
[----:B------:R-:W-:-:S02]  /*04a0*/  FSETP.GT.AND P3, PT, R10, R18, PT ;  /* 0x000000120a00720b */ /* 0x000fc40003f64000 */
[----:B------:R-:W-:Y:S02]  /*04b0*/  FSETP.NAN.AND P6, PT, R8, R8, PT ;  /* 0x000000080800720b */ /* 0x000fe40003fc8000 */
[----:B------:R-:W-:-:S05]  /*04c0*/  FSETP.NAN.AND P4, PT, R9, R9, PT ;  /* 0x000000090900720b */ /* 0x000fca0003f88000 */
[----:B------:R-:W-:Y:S02]  /*04d0*/  @!P5 FSEL R8, R8, R16, P6 ;  /* 0x000000100808d208 */ /* 0x000fe40003000000 */
[----:B------:R-:W-:Y:S02]  /*04e0*/  FSETP.GT.AND P5, PT, R11, R19, PT ;  /* 0x000000130b00720b */ /* 0x000fe40003fa4000 */
[----:B------:R-:W-:Y:S02]  /*04f0*/  @!P2 FSEL R9, R9, R17, P4 ;  /* 0x000000110909a208 */ /* 0x000fe40002000000 */
[----:B------:R-:W-:-:S04]  /*0500*/  FSETP.NAN.AND P2, PT, R10, R10, PT ;  /* 0x0000000a0a00720b */ /* 0x000fc80003f48000 */
[----:B------:R-:W-:Y:S01]  /*0510*/  @!P3 FSEL R10, R10, R18, P2 ;  /* 0x000000120a0ab208 */ /* 0x000fe20001000000 */
[----:B------:R-:W-:Y:S01]  /*0520*/  IMAD.IADD R18, R24, 0x1, R22 ;  /* 0x0000000118127824 */ /* 0x000fe200078e0216 */
[----:B------:R-:W-:-:S03]  /*0530*/  FSETP.NAN.AND P2, PT, R11, R11, PT ;  /* 0x0000000b0b00720b */ /* 0x000fc60003f48000 */
[----:B----4-:R-:W-:Y:S01]  /*0540*/  IMAD R21, R25, 0x24000, R18 ;  /* 0x0002400019157824 */ /* 0x010fe200078e0212 */
[----:B------:R-:W-:Y:S02]  /*0550*/  @!P5 FSEL R11, R11, R19, P2 ;  /* 0x000000130b0bd208 */ /* 0x000fe40001000000 */
[----:B------:R-:W-:Y:S02]  /*0560*/  CS2R R16, SRZ ;  /* 0x0000000000107805 */ /* 0x000fe4000001ff00 */
[----:B------:R-:W-:Y:S01]  /*0570*/  CS2R R18, SRZ ;  /* 0x0000000000127805 */ /* 0x000fe2000001ff00 */
[----:B------:R-:W-:-:S05]  /*0580*/  IMAD.WIDE R20, R21, 0x4, R28 ;  /* 0x0000000415147825 */ /* 0x000fca00078e021c */
[----:B------:R1:W2:Y:S01]  /*0590*/  @P1 LDG.E.EL.128 R16, desc[UR8][R20.64] ;  /* 0x0000000814101981 */ /* 0x0002a2000c2e1d00 */
[C---:B---3--:R-:W-:Y:S02]  /*05a0*/  FSETP.GT.AND P6, PT, R4.reuse, R12, PT ;  /* 0x0000000c0400720b */ /* 0x048fe40003fc4000 */
[----:B------:R-:W-:Y:S02]  /*05b0*/  FSETP.NAN.AND P3, PT, R4, R4, PT ;  /* 0x000000040400720b */ /* 0x000fe40003f68000 */
[----:B------:R-:W-:Y:S02]  /*05c0*/  FSETP.GT.AND P4, PT, R5, R13, PT ;  /* 0x0000000d0500720b */ /* 0x000fe40003f84000 */
[----:B------:R-:W-:Y:S02]  /*05d0*/  FSETP.GT.AND P2, PT, R7, R15, PT ;  /* 0x0000000f0700720b */ /* 0x000fe40003f44000 */
[----:B------:R-:W-:-:S05]  /*05e0*/  FSETP.NAN.AND P5, PT, R5, R5, PT ;  /* 0x000000050500720b */ /* 0x000fca0003fa8000 */
[----:B------:R-:W-:Y:S02]  /*05f0*/  @!P6 FSEL R4, R4, R12, P3 ;  /* 0x0000000c0404e208 */ /* 0x000fe40001800000 */
[C---:B------:R-:W-:Y:S02]  /*0600*/  FSETP.GT.AND P3, PT, R6.reuse, R14, PT ;  /* 0x0000000e0600720b */ /* 0x040fe40003f64000 */
[----:B------:R-:W-:Y:S02]  /*0610*/  @!P4 FSEL R5, R5, R13, P5 ;  /* 0x0000000d0505c208 */ /* 0x000fe40002800000 */
[----:B------:R-:W-:Y:S02]  /*0620*/  FSETP.NAN.AND P4, PT, R6, R6, PT ;  /* 0x000000060600720b */ /* 0x000fe40003f88000 */
[----:B------:R-:W-:Y:S01]  /*0630*/  FSETP.NAN.AND P5, PT, R7, R7, PT ;  /* 0x000000070700720b */ /* 0x000fe20003fa8000 */
[----:B------:R-:W-:Y:S01]  /*0640*/  IMAD.IADD R23, R3, 0x1, R22 ;  /* 0x0000000103177824 */ /* 0x000fe200078e0216 */
[----:B------:R-:W-:-:S02]  /*0650*/  CS2R R12, SRZ ;  /* 0x00000000000c7805 */ /* 0x000fc4000001ff00 */
[----:B------:R-:W-:Y:S01]  /*0660*/  @!P2 FSEL R7, R7, R15, P5 ;  /* 0x0000000f0707a208 */ /* 0x000fe20002800000 */
[----:B-1----:R-:W-:Y:S02]  /*0670*/  IMAD.WIDE R20, R23, 0x4, R28 ;  /* 0x0000000417147825 */ /* 0x002fe400078e021c */
[----:B------:R-:W-:Y:S02]  /*0680*/  @!P3 FSEL R6, R6, R14, P4 ;  /* 0x0000000e0606b208 */ /* 0x000fe40002000000 */
[----:B------:R-:W-:-:S06]  /*0690*/  CS2R R14, SRZ ;  /* 0x00000000000e7805 */ /* 0x000fcc000001ff00 */
[----:B------:R1:W3:Y:S01]  /*06a0*/  @P0 LDG.E.EL.128 R12, desc[UR8][R20.64] ;  /* 0x00000008140c0981 */ /* 0x0002e2000c2e1d00 */
[----:B------:R-:W-:Y:S01]  /*06b0*/  VIADD R22, R26, 0x12000 ;  /* 0x000120001a167836 */ /* 0x000fe20000000000 */
[----:B--2---:R-:W-:Y:S02]  /*06c0*/  FSETP.NAN.AND P5, PT, R16, R16, PT ;  /* 0x000000101000720b */ /* 0x004fe40003fa8000 */
[-C--:B------:R-:W-:Y:S02]  /*06d0*/  FSETP.NAN.AND P2, PT, R17, R17.reuse, PT ;  /* 0x000000111100720b */ /* 0x080fe40003f48000 */
[----:B------:R-:W-:Y:S02]  /*06e0*/  FSETP.NAN.AND P3, PT, R18, R18, PT ;  /* 0x000000121200720b */ /* 0x000fe40003f68000 */
[----:B------:R-:W-:Y:S02]  /*06f0*/  FSETP.GEU.AND P6, PT, R8, R16, PT ;  /* 0x000000100800720b */ /* 0x000fe40003fce000 */
[----:B------:R-:W-:-:S05]  /*0700*/  FSETP.GEU.AND P4, PT, R9, R17, PT ;  /* 0x000000110900720b */ /* 0x000fca0003f8e000 */
[----:B------:R-:W-:Y:S02]  /*0710*/  @!P5 FSEL R16, R16, R8, !P6 ;  /* 0x000000081010d208 */ /* 0x000fe40007000000 */
[----:B------:R-:W-:Y:S02]  /*0720*/  FSETP.NAN.AND P5, PT, R19, R19, PT ;  /* 0x000000131300720b */ /* 0x000fe40003fa8000 */
[----:B------:R-:W-:Y:S02]  /*0730*/  @!P2 FSEL R17, R17, R9, !P4 ;  /* 0x000000091111a208 */ /* 0x000fe40006000000 */
[----:B------:R-:W-:-:S04]  /*0740*/  FSETP.GEU.AND P2, PT, R10, R18, PT ;  /* 0x000000120a00720b */ /* 0x000fc80003f4e000 */
[----:B------:R-:W-:Y:S01]  /*0750*/  @!P3 FSEL R18, R18, R10, !P2 ;  /* 0x0000000a1212b208 */ /* 0x000fe20005000000 */
[----:B------:R-:W-:Y:S01]  /*0760*/  IMAD.IADD R10, R24, 0x1, R22 ;  /* 0x00000001180a7824 */ /* 0x000fe200078e0216 */
[----:B------:R-:W-:-:S03]  /*0770*/  FSETP.GEU.AND P2, PT, R11, R19, PT ;  /* 0x000000130b00720b */ /* 0x000fc60003f4e000 */
[----:B-1----:R-:W-:Y:S01]  /*0780*/  IMAD R21, R25, 0x24000, R10 ;  /* 0x0002400019157824 */ /* 0x002fe200078e020a */
[----:B------:R-:W-:Y:S02]  /*0790*/  @!P5 FSEL R19, R19, R11, !P2 ;  /* 0x0000000b1313d208 */ /* 0x000fe40005000000 */
[----:B------:R-:W-:Y:S02]  /*07a0*/  CS2R R8, SRZ ;  /* 0x0000000000087805 */ /* 0x000fe4000001ff00 */
[----:B------:R-:W-:Y:S01]  /*07b0*/  CS2R R10, SRZ ;  /* 0x00000000000a7805 */ /* 0x000fe2000001ff00 */
[----:B------:R-:W-:-:S05]  /*07c0*/  IMAD.WIDE R20, R21, 0x4, R28 ;  /* 0x0000000415147825 */ /* 0x000fca00078e021c */
[----:B------:R1:W2:Y:S01]  /*07d0*/  @P1 LDG.E.EL.128 R8, desc[UR8][R20.64] ;  /* 0x0000000814081981 */ /* 0x0002a2000c2e1d00 */
[-C--:B---3--:R-:W-:Y:S02]  /*07e0*/  FSETP.NAN.AND P6, PT, R12, R12.reuse, PT ;  /* 0x0000000c0c00720b */ /* 0x088fe40003fc8000 */
[----:B------:R-:W-:Y:S02]  /*07f0*/  FSETP.GEU.AND P3, PT, R4, R12, PT ;  /* 0x0000000c0400720b */ /* 0x000fe40003f6e000 */
[----:B------:R-:W-:Y:S02]  /*0800*/  FSETP.NAN.AND P4, PT, R13, R13, PT ;  /* 0x0000000d0d00720b */ /* 0x000fe40003f88000 */
[----:B------:R-:W-:Y:S02]  /*0810*/  FSETP.NAN.AND P2, PT, R15, R15, PT ;  /* 0x0000000f0f00720b */ /* 0x000fe40003f48000 */
[----:B------:R-:W-:-:S05]  /*0820*/  FSETP.GEU.AND P5, PT, R5, R13, PT ;  /* 0x0000000d0500720b */ /* 0x000fca0003fae000 */
[----:B------:R-:W-:Y:S02]  /*0830*/  @!P6 FSEL R12, R12, R4, !P3 ;  /* 0x000000040c0ce208 */ /* 0x000fe40005800000 */
[-C--:B------:R-:W-:Y:S02]  /*0840*/  FSETP.NAN.AND P3, PT, R14, R14.reuse, PT ;  /* 0x0000000e0e00720b */ /* 0x080fe40003f68000 */
[----:B------:R-:W-:Y:S02]  /*0850*/  @!P4 FSEL R13, R13, R5, !P5 ;  /* 0x000000050d0dc208 */ /* 0x000fe40006800000 */
[----:B------:R-:W-:Y:S02]  /*0860*/  FSETP.GEU.AND P4, PT, R6, R14, PT ;  /* 0x0000000e0600720b */ /* 0x000fe40003f8e000 */
[----:B------:R-:W-:Y:S01]  /*0870*/  FSETP.GEU.AND P5, PT, R7, R15, PT ;  /* 0x0000000f0700720b */ /* 0x000fe20003fae000 */
[----:B------:R-:W-:Y:S01]  /*0880*/  IMAD.IADD R23, R3, 0x1, R22 ;  /* 0x0000000103177824 */ /* 0x000fe200078e0216 */
[----:B------:R-:W-:-:S02]  /*0890*/  CS2R R4, SRZ ;  /* 0x0000000000047805 */ /* 0x000fc4000001ff00 */
[----:B------:R-:W-:Y:S01]  /*08a0*/  @!P2 FSEL R15, R15, R7, !P5 ;  /* 0x000000070f0fa208 */ /* 0x000fe20006800000 */
[----:B-1----:R-:W-:Y:S02]  /*08b0*/  IMAD.WIDE R20, R23, 0x4, R28 ;  /* 0x0000000417147825 */ /* 0x002fe400078e021c */
[----:B------:R-:W-:Y:S02]  /*08c0*/  @!P3 FSEL R14, R14, R6, !P4 ;  /* 0x000000060e0eb208 */ /* 0x000fe40006000000 */
        /* <DEDUP_REMOVED lines=75> */
[----:B------:R-:W-:Y:S02]  /*0d80*/  CS2R R22, SRZ ;  /* 0x0000000000167805 */ /* 0x000fe4000001ff00 */
[----:B-1----:R-:W-:Y:S02]  /*0d90*/  CS2R R20, SRZ ;  /* 0x0000000000147805 */ /* 0x002fe4000001ff00 */
[-C--:B--2---:R-:W-:Y:S02]  /*0da0*/  FSETP.NAN.AND P4, PT, R8, R8.reuse, PT ;  /* 0x000000080800720b */ /* 0x084fe40003f88000 */
[----:B------:R-:W-:Y:S02]  /*0db0*/  FSETP.NAN.AND P2, PT, R9, R9, PT ;  /* 0x000000090900720b */ /* 0x000fe40003f48000 */
[----:B------:R-:W-:-:S02]  /*0dc0*/  FSETP.GEU.AND P5, PT, R16, R8, PT ;  /* 0x000000081000720b */ /* 0x000fc40003fae000 */
[----:B------:R-:W-:-:S07]  /*0dd0*/  FSETP.GEU.AND P6, PT, R17, R9, PT ;  /* 0x000000091100720b */ /* 0x000fce0003fce000 */
[----:B------:R-:W-:Y:S01]  /*0de0*/  @!P4 FSEL R8, R8, R16, !P5 ;  /* 0x000000100808c208 */ /* 0x000fe20006800000 */
[----:B------:R-:W-:Y:S01]  /*0df0*/  IMAD.IADD R16, R24, 0x1, R27 ;  /* 0x0000000118107824 */ /* 0x000fe200078e021b */
[----:B------:R-:W-:-:S03]  /*0e00*/  @!P2 FSEL R9, R9, R17, !P6 ;  /* 0x000000110909a208 */ /* 0x000fc60007000000 */
[----:B------:R-:W-:-:S04]  /*0e10*/  IMAD R17, R25, 0x24000, R16 ;  /* 0x0002400019117824 */ /* 0x000fc800078e0210 */
[----:B------:R-:W-:-:S05]  /*0e20*/  IMAD.WIDE R16, R17, 0x4, R28 ;  /* 0x0000000411107825 */ /* 0x000fca00078e021c */
[----:B------:R1:W2:Y:S01]  /*0e30*/  @P1 LDG.E.EL.128 R20, desc[UR8][R16.64] ;  /* 0x0000000810141981 */ /* 0x0002a2000c2e1d00 */
[-C--:B------:R-:W-:Y:S02]  /*0e40*/  FSETP.NAN.AND P3, PT, R10, R10.reuse, PT ;  /* 0x0000000a0a00720b */ /* 0x080fe40003f68000 */
[----:B------:R-:W-:Y:S02]  /*0e50*/  FSETP.NAN.AND P4, PT, R11, R11, PT ;  /* 0x0000000b0b00720b */ /* 0x000fe40003f88000 */
[----:B------:R-:W-:Y:S02]  /*0e60*/  FSETP.GEU.AND P2, PT, R18, R10, PT ;  /* 0x0000000a1200720b */ /* 0x000fe40003f4e000 */
[----:B---3--:R-:W-:-:S07]  /*0e70*/  FSETP.NAN.AND P5, PT, R4, R4, PT ;  /* 0x000000040400720b */ /* 0x008fce0003fa8000 */
[----:B------:R-:W-:Y:S02]  /*0e80*/  @!P3 FSEL R10, R10, R18, !P2 ;  /* 0x000000120a0ab208 */ /* 0x000fe40005000000 */
[----:B------:R-:W-:-:S04]  /*0e90*/  FSETP.GEU.AND P2, PT, R19, R11, PT ;  /* 0x0000000b1300720b */ /* 0x000fc80003f4e000 */
[----:B------:R-:W-:Y:S02]  /*0ea0*/  @!P4 FSEL R11, R11, R19, !P2 ;  /* 0x000000130b0bc208 */ /* 0x000fe40005000000 */
[----:B------:R-:W-:Y:S02]  /*0eb0*/  FSETP.NAN.AND P4, PT, R5, R5, PT ;  /* 0x000000050500720b */ /* 0x000fe40003f88000 */
[----:B------:R-:W-:-:S04]  /*0ec0*/  FSETP.GEU.AND P3, PT, R12, R4, PT ;  /* 0x000000040c00720b */ /* 0x000fc80003f6e000 */
[----:B------:R-:W-:Y:S02]  /*0ed0*/  @!P5 FSEL R4, R4, R12, !P3 ;  /* 0x0000000c0404d208 */ /* 0x000fe40005800000 */
[----:B------:R-:W-:Y:S02]  /*0ee0*/  FSETP.GEU.AND P5, PT, R13, R5, PT ;  /* 0x000000050d00720b */ /* 0x000fe40003fae000 */
[----:B-1----:R-:W-:-:S03]  /*0ef0*/  CS2R R16, SRZ ;  /* 0x0000000000107805 */ /* 0x002fc6000001ff00 */
[----:B------:R-:W-:Y:S01]  /*0f00*/  @!P4 FSEL R5, R5, R13, !P5 ;  /* 0x0000000d0505c208 */ /* 0x000fe20006800000 */
[----:B------:R-:W-:Y:S01]  /*0f10*/  IMAD.IADD R13, R3, 0x1, R27 ;  /* 0x00000001030d7824 */ /* 0x000fe200078e021b */
[----:B------:R-:W-:-:S03]  /*0f20*/  CS2R R18, SRZ ;  /* 0x0000000000127805 */ /* 0x000fc6000001ff00 */
[----:B------:R-:W-:Y:S01]  /*0f30*/  IMAD.WIDE R12, R13, 0x4, R28 ;  /* 0x000000040d0c7825 */ /* 0x000fe200078e021c */
[----:B------:R-:W-:-:S04]  /*0f40*/  FSETP.NAN.AND P3, PT, R6, R6, PT ;  /* 0x000000060600720b */ /* 0x000fc80003f68000 */
[----:B------:R1:W3:Y:S01]  /*0f50*/  @P0 LDG.E.EL.128 R16, desc[UR8][R12.64] ;  /* 0x000000080c100981 */ /* 0x0002e2000c2e1d00 */
[----:B------:R-:W-:Y:S02]  /*0f60*/  FSETP.NAN.AND P2, PT, R7, R7, PT ;  /* 0x000000070700720b */ /* 0x000fe40003f48000 */
[----:B------:R-:W-:-:S06]  /*0f70*/  FSETP.GEU.AND P4, PT, R14, R6, PT ;  /* 0x000000060e00720b */ /* 0x000fcc0003f8e000 */
[----:B------:R-:W-:Y:S02]  /*0f80*/  @!P3 FSEL R6, R6, R14, !P4 ;  /* 0x0000000e0606b208 */ /* 0x000fe40006000000 */
[----:B------:R-:W-:-:S04]  /*0f90*/  FSETP.GEU.AND P5, PT, R15, R7, PT ;  /* 0x000000070f00720b */ /* 0x000fc80003fae000 */
[----:B------:R-:W-:Y:S02]  /*0fa0*/  @!P2 FSEL R7, R7, R15, !P5 ;  /* 0x0000000f0707a208 */ /* 0x000fe40006800000 */
[----:B------:R-:W-:Y:S02]  /*0fb0*/  CS2R R14, SRZ ;  /* 0x00000000000e7805 */ /* 0x000fe4000001ff00 */
[-C--:B--2---:R-:W-:Y:S02]  /*0fc0*/  FSETP.NAN.AND P3, PT, R20, R20.reuse, PT ;  /* 0x000000141400720b */ /* 0x084fe40003f68000 */
[-C--:B------:R-:W-:Y:S02]  /*0fd0*/  FSETP.NAN.AND P2, PT, R21, R21.reuse, PT ;  /* 0x000000151500720b */ /* 0x080fe40003f48000 */
[----:B------:R-:W-:Y:S02]  /*0fe0*/  FSETP.GEU.AND P4, PT, R8, R20, PT ;  /* 0x000000140800720b */ /* 0x000fe40003f8e000 */
[----:B------:R-:W-:-:S07]  /*0ff0*/  FSETP.GEU.AND P5, PT, R9, R21, PT ;  /* 0x000000150900720b */ /* 0x000fce0003fae000 */
[----:B------:R-:W-:Y:S02]  /*1000*/  @!P3 FSEL R20, R20, R8, !P4 ;  /* 0x000000081414b208 */ /* 0x000fe40006000000 */
[----:B------:R-:W-:Y:S02]  /*1010*/  FSETP.NAN.AND P4, PT, R22, R22, PT ;  /* 0x000000161600720b */ /* 0x000fe40003f88000 */
[----:B------:R-:W-:Y:S01]  /*1020*/  FSETP.NAN.AND P3, PT, R23, R23, PT ;  /* 0x000000171700720b */ /* 0x000fe20003f68000 */
[----:B------:R-:W-:Y:S01]  /*1030*/  VIADD R8, R26, 0x24480 ;  /* 0x000244801a087836 */ /* 0x000fe20000000000 */
[----:B------:R-:W-:-:S03]  /*1040*/  @!P2 FSEL R21, R21, R9, !P5 ;  /* 0x000000091515a208 */ /* 0x000fc60006800000 */
[----:B-1----:R-:W-:Y:S01]  /*1050*/  IMAD.IADD R12, R24, 0x1, R8 ;  /* 0x00000001180c7824 */ /* 0x002fe200078e0208 */
[----:B------:R-:W-:Y:S02]  /*1060*/  FSETP.GEU.AND P2, PT, R10, R22, PT ;  /* 0x000000160a00720b */ /* 0x000fe40003f4e000 */
[----:B------:R-:W-:Y:S01]  /*1070*/  FSETP.GEU.AND P5, PT, R11, R23, PT ;  /* 0x000000170b00720b */ /* 0x000fe20003fae000 */
[----:B------:R-:W-:Y:S01]  /*1080*/  IMAD R9, R25, 0x24000, R12 ;  /* 0x0002400019097824 */ /* 0x000fe200078e020c */
[----:B------:R-:W-:Y:S02]  /*1090*/  CS2R R12, SRZ ;  /* 0x00000000000c7805 */ /* 0x000fe4000001ff00 */
[----:B------:R-:W-:Y:S02]  /*10a0*/  @!P4 FSEL R22, R22, R10, !P2 ;  /* 0x0000000a1616c208 */ /* 0x000fe40005000000 */
[----:B------:R-:W-:Y:S01]  /*10b0*/  @!P3 FSEL R23, R23, R11, !P5 ;  /* 0x0000000b1717b208 */ /* 0x000fe20006800000 */
[----:B------:R-:W-:-:S05]  /*10c0*/  IMAD.WIDE R10, R9, 0x4, R28 ;  /* 0x00000004090a7825 */ /* 0x000fca00078e021c */
[----:B------:R1:W2:Y:S01]  /*10d0*/  @P1 LDG.E.EL.128 R12, desc[UR8][R10.64] ;  /* 0x000000080a0c1981 */ /* 0x0002a2000c2e1d00 */
[-C--:B---3--:R-:W-:Y:S02]  /*10e0*/  FSETP.NAN.AND P2, PT, R16, R16.reuse, PT ;  /* 0x000000101000720b */ /* 0x088fe40003f48000 */
[-C--:B------:R-:W-:Y:S02]  /*10f0*/  FSETP.NAN.AND P3, PT, R17, R17.reuse, PT ;  /* 0x000000111100720b */ /* 0x080fe40003f68000 */
[----:B------:R-:W-:Y:S02]  /*1100*/  FSETP.GEU.AND P4, PT, R4, R16, PT ;  /* 0x000000100400720b */ /* 0x000fe40003f8e000 */
[----:B------:R-:W-:Y:S01]  /*1110*/  FSETP.GEU.AND P5, PT, R5, R17, PT ;  /* 0x000000110500720b */ /* 0x000fe20003fae000 */
[----:B------:R-:W-:Y:S02]  /*1120*/  VIADD R26, R26, 0x24900 ;  /* 0x000249001a1a7836 */ /* 0x000fe40000000000 */
[----:B------:R-:W-:Y:S01]  /*1130*/  IMAD.IADD R27, R3, 0x1, R8 ;  /* 0x00000001031b7824 */ /* 0x000fe200078e0208 */
[----:B------:R-:W-:Y:S01]  /*1140*/  CS2R R8, SRZ ;  /* 0x0000000000087805 */ /* 0x000fe2000001ff00 */
[----:B------:R-:W-:-:S02]  /*1150*/  IMAD.IADD R24, R24, 0x1, R26 ;  /* 0x0000000118187824 */ /* 0x000fc400078e021a */
[----:B------:R-:W-:Y:S02]  /*1160*/  @!P2 FSEL R16, R16, R4, !P4 ;  /* 0x000000041010a208 */ /* 0x000fe40006000000 */
[----:B------:R-:W-:Y:S01]  /*1170*/  @!P3 FSEL R17, R17, R5, !P5 ;  /* 0x000000051111b208 */ /* 0x000fe20006800000 */
[----:B------:R-:W-:Y:S01]  /*1180*/  IMAD.IADD R3, R3, 0x1, R26 ;  /* 0x0000000103037824 */ /* 0x000fe200078e021a */
[-C--:B------:R-:W-:Y:S02]  /*1190*/  FSETP.NAN.AND P2, PT, R18, R18.reuse, PT ;  /* 0x000000121200720b */ /* 0x080fe40003f48000 */
[----:B-1----:R-:W-:Y:S02]  /*11a0*/  CS2R R10, SRZ ;  /* 0x00000000000a7805 */ /* 0x002fe4000001ff00 */
[----:B------:R-:W-:Y:S01]  /*11b0*/  FSETP.NAN.AND P3, PT, R19, R19, PT ;  /* 0x000000131300720b */ /* 0x000fe20003f68000 */
[----:B------:R-:W-:Y:S01]  /*11c0*/  IMAD.WIDE R26, R27, 0x4, R28 ;  /* 0x000000041b1a7825 */ /* 0x000fe200078e021c */
[----:B------:R-:W-:-:S02]  /*11d0*/  FSETP.GEU.AND P4, PT, R6, R18, PT ;  /* 0x000000120600720b */ /* 0x000fc40003f8e000 */
[----:B------:R-:W-:Y:S02]  /*11e0*/  FSETP.GEU.AND P5, PT, R7, R19, PT ;  /* 0x000000130700720b */ /* 0x000fe40003fae000 */
[----:B------:R-:W3:Y:S01]  /*11f0*/  @P0 LDG.E.EL.128 R8, desc[UR8][R26.64] ;  /* 0x000000081a080981 */ /* 0x000ee2000c2e1d00 */
[----:B------:R-:W-:Y:S01]  /*1200*/  IMAD R25, R25, 0x24000, R24 ;  /* 0x0002400019197824 */ /* 0x000fe200078e0218 */
[----:B------:R-:W-:Y:S02]  /*1210*/  CS2R R4, SRZ ;  /* 0x0000000000047805 */ /* 0x000fe4000001ff00 */
[----:B------:R-:W-:-:S03]  /*1220*/  @!P2 FSEL R18, R18, R6, !P4 ;  /* 0x000000061212a208 */ /* 0x000fc60006000000 */
[----:B------:R-:W-:Y:S02]  /*1230*/  @!P3 FSEL R19, R19, R7, !P5 ;  /* 0x000000071313b208 */ /* 0x000fe40006800000 */
[----:B------:R-:W-:Y:S01]  /*1240*/  CS2R R6, SRZ ;  /* 0x0000000000067805 */ /* 0x000fe2000001ff00 */
[----:B------:R-:W-:-:S05]  /*1250*/  IMAD.WIDE R24, R25, 0x4, R28 ;  /* 0x0000000419187825 */ /* 0x000fca00078e021c */
[----:B------:R1:W4:Y:S02]  /*1260*/  @P1 LDG.E.EL.128 R4, desc[UR8][R24.64] ;  /* 0x0000000818041981 */ /* 0x000324000c2e1d00 */
[----:B-1----:R-:W1:Y:S01]  /*1270*/  S2R R24, SR_TID.X ;  /* 0x0000000000187919 */ /* 0x002e620000002100 */
[----:B------:R-:W5:Y:S01]  /*1280*/  S2UR UR6, SR_CgaCtaId ;  /* 0x00000000000679c3 */ /* 0x000f620000008800 */
[----:B------:R-:W-:Y:S01]  /*1290*/  IMAD.WIDE R28, R3, 0x4, R28 ;  /* 0x00000004031c7825 */ /* 0x000fe200078e021c */
[----:B------:R-:W-:Y:S02]  /*12a0*/  UMOV UR5, 0x400 ;  /* 0x0000040000057882 */ /* 0x000fe40000000000 */
[----:B-----5:R-:W-:Y:S01]  /*12b0*/  UPRMT UR5, UR6, 0x654, UR5 ;  /* 0x0000065406057896 */ /* 0x020fe20008000005 */
[----:B-1----:R-:W-:-:S04]  /*12c0*/  SHF.R.U32.HI R3, RZ, 0x1, R24 ;  /* 0x00000001ff037819 */ /* 0x002fc80000011618 */
[----:B------:R-:W-:Y:S02]  /*12d0*/  LOP3.LUT R3, R3, 0x3c, RZ, 0xc0, !PT ;  /* 0x0000003c03037812 */ /* 0x000fe400078ec0ff */
[-C--:B--2---:R-:W-:Y:S02]  /*12e0*/  FSETP.NAN.AND P1, PT, R12, R12.reuse, PT ;  /* 0x0000000c0c00720b */ /* 0x084fe40003f28000 */
[----:B------:R-:W-:Y:S02]  /*12f0*/  FSETP.GEU.AND P2, PT, R20, R12, PT ;  /* 0x0000000c1400720b */ /* 0x000fe40003f4e000 */
[----:B------:R-:W-:-:S09]  /*1300*/  FSETP.NAN.AND P3, PT, R15, R15, PT ;  /* 0x0000000f0f00720b */ /* 0x000fd20003f68000 */
[----:B------:R-:W-:Y:S02]  /*1310*/  @!P1 FSEL R12, R12, R20, !P2 ;  /* 0x000000140c0c9208 */ /* 0x000fe40005000000 */
[-C--:B------:R-:W-:Y:S02]  /*1320*/  FSETP.NAN.AND P1, PT, R13, R13.reuse, PT ;  /* 0x0000000d0d00720b */ /* 0x080fe40003f28000 */
[-C--:B------:R-:W-:Y:S01]  /*1330*/  FSETP.NAN.AND P2, PT, R14, R14.reuse, PT ;  /* 0x0000000e0e00720b */ /* 0x080fe20003f48000 */
[----:B------:R-:W-:Y:S01]  /*1340*/  IMAD.SHL.U32 R20, R24, 0x10, RZ ;  /* 0x0000001018147824 */ /* 0x000fe200078e00ff */
[----:B------:R-:W-:Y:S02]  /*1350*/  FSETP.GEU.AND P4, PT, R21, R13, PT ;  /* 0x0000000d1500720b */ /* 0x000fe40003f8e000 */
[----:B------:R-:W-:Y:S02]  /*1360*/  FSETP.GEU.AND P5, PT, R22, R14, PT ;  /* 0x0000000e1600720b */ /* 0x000fe40003fae000 */
[----:B------:R-:W-:-:S02]  /*1370*/  LOP3.LUT R20, R20, 0x7f0, RZ, 0xc0, !PT ;  /* 0x000007f014147812 */ /* 0x000fc400078ec0ff */
[----:B------:R-:W-:Y:S02]  /*1380*/  FSETP.GEU.AND P6, PT, R23, R15, PT ;  /* 0x0000000f1700720b */ /* 0x000fe40003fce000 */
[----:B------:R-:W-:Y:S02]  /*1390*/  IADD3 R3, R20, UR5, R3 ;  /* 0x0000000514037c10 */ /* 0x000fe4000fffe003 */
[----:B------:R-:W-:Y:S02]  /*13a0*/  @!P1 FSEL R13, R13, R21, !P4 ;  /* 0x000000150d0d9208 */ /* 0x000fe40006000000 */
[----:B------:R-:W-:Y:S02]  /*13b0*/  CS2R R20, SRZ ;  /* 0x0000000000147805 */ /* 0x000fe4000001ff00 */
[----:B------:R-:W-:Y:S02]  /*13c0*/  @!P2 FSEL R14, R14, R22, !P5 ;  /* 0x000000160e0ea208 */ /* 0x000fe40006800000 */
[----:B------:R-:W-:-:S02]  /*13d0*/  @!P3 FSEL R15, R15, R23, !P6 ;  /* 0x000000170f0fb208 */ /* 0x000fc40007000000 */
[----:B------:R-:W-:-:S06]  /*13e0*/  CS2R R22, SRZ ;  /* 0x0000000000167805 */ /* 0x000fcc000001ff00 */
[----:B------:R1:W2:Y:S01]  /*13f0*/  @P0 LDG.E.EL.128 R20, desc[UR8][R28.64] ;  /* 0x000000081c140981 */ /* 0x0002a2000c2e1d00 */
[-C--:B---3--:R-:W-:Y:S02]  /*1400*/  FSETP.NAN.AND P0, PT, R8, R8.reuse, PT ;  /* 0x000000080800720b */ /* 0x088fe40003f08000 */
[-C--:B------:R-:W-:Y:S02]  /*1410*/  FSETP.NAN.AND P1, PT, R9, R9.reuse, PT ;  /* 0x000000090900720b */ /* 0x080fe40003f28000 */
[----:B------:R-:W-:Y:S02]  /*1420*/  FSETP.GEU.AND P2, PT, R16, R8, PT ;  /* 0x000000081000720b */ /* 0x000fe40003f4e000 */
[----:B------:R-:W-:-:S07]  /*1430*/  FSETP.GEU.AND P3, PT, R17, R9, PT ;  /* 0x000000091100720b */ /* 0x000fce0003f6e000 */
[----:B------:R-:W-:Y:S02]  /*1440*/  @!P0 FSEL R8, R8, R16, !P2 ;  /* 0x0000001008088208 */ /* 0x000fe40005000000 */
[-C--:B------:R-:W-:Y:S02]  /*1450*/  FSETP.NAN.AND P0, PT, R10, R10.reuse, PT ;  /* 0x0000000a0a00720b */ /* 0x080fe40003f08000 */
[----:B------:R-:W-:Y:S02]  /*1460*/  @!P1 FSEL R9, R9, R17, !P3 ;  /* 0x0000001109099208 */ /* 0x000fe40005800000 */
[----:B------:R-:W-:-:S09]  /*1470*/  FSETP.GEU.AND P1, PT, R18, R10, PT ;  /* 0x0000000a1200720b */ /* 0x000fd20003f2e000 */
[----:B------:R-:W-:Y:S02]  /*1480*/  @!P0 FSEL R10, R10, R18, !P1 ;  /* 0x000000120a0a8208 */ /* 0x000fe40004800000 */
[-C--:B------:R-:W-:Y:S02]  /*1490*/  FSETP.NAN.AND P0, PT, R11, R11.reuse, PT ;  /* 0x0000000b0b00720b */ /* 0x080fe40003f08000 */
[----:B----4-:R-:W-:Y:S02]  /*14a0*/  FSETP.NAN.AND P1, PT, R4, R4, PT ;  /* 0x000000040400720b */ /* 0x010fe40003f28000 */
[----:B------:R-:W-:Y:S02]  /*14b0*/  FSETP.GEU.AND P2, PT, R19, R11, PT ;  /* 0x0000000b1300720b */ /* 0x000fe40003f4e000 */
[----:B------:R-:W-:-:S07]  /*14c0*/  FSETP.NAN.AND P3, PT, R7, R7, PT ;  /* 0x000000070700720b */ /* 0x000fce0003f68000 */
[----:B------:R-:W-:Y:S02]  /*14d0*/  @!P0 FSEL R11, R11, R19, !P2 ;  /* 0x000000130b0b8208 */ /* 0x000fe40005000000 */
[----:B------:R-:W-:Y:S02]  /*14e0*/  FSETP.GEU.AND P2, PT, R12, R4, PT ;  /* 0x000000040c00720b */ /* 0x000fe40003f4e000 */
[-C--:B------:R-:W-:Y:S02]  /*14f0*/  FSETP.NAN.AND P0, PT, R5, R5.reuse, PT ;  /* 0x000000050500720b */ /* 0x080fe40003f08000 */
[----:B------:R-:W-:Y:S02]  /*1500*/  @!P1 SEL R4, R4, R12, !P2 ;  /* 0x0000000c04049207 */ /* 0x000fe40005000000 */
[----:B------:R-:W-:Y:S02]  /*1510*/  FSETP.NAN.AND P2, PT, R6, R6, PT ;  /* 0x000000060600720b */ /* 0x000fe40003f48000 */
[----:B------:R-:W-:-:S02]  /*1520*/  FSETP.GEU.AND P1, PT, R13, R5, PT ;  /* 0x000000050d00720b */ /* 0x000fc40003f2e000 */
[----:B------:R-:W-:Y:S02]  /*1530*/  FSETP.GEU.AND P4, PT, R14, R6, PT ;  /* 0x000000060e00720b */ /* 0x000fe40003f8e000 */
[----:B------:R-:W-:-:S03]  /*1540*/  FSETP.GEU.AND P5, PT, R15, R7, PT ;  /* 0x000000070f00720b */ /* 0x000fc60003fae000 */
[----:B------:R-:W-:Y:S02]  /*1550*/  @!P0 SEL R5, R5, R13, !P1 ;  /* 0x0000000d05058207 */ /* 0x000fe40004800000 */
[----:B------:R-:W-:Y:S02]  /*1560*/  @!P3 SEL R7, R7, R15, !P5 ;  /* 0x0000000f0707b207 */ /* 0x000fe40006800000 */
[----:B------:R-:W-:Y:S02]  /*1570*/  @!P2 SEL R6, R6, R14, !P4 ;  /* 0x0000000e0606a207 */ /* 0x000fe40006000000 */
[----:B------:R-:W-:Y:S01]  /*1580*/  LOP3.LUT R16, R24, 0x7f, RZ, 0xc0, !PT ;  /* 0x0000007f18107812 */ /* 0x000fe200078ec0ff */
[----:B------:R-:W-:Y:S04]  /*1590*/  STS [R3], R4 ;  /* 0x0000000403007388 */ /* 0x000fe80000000800 */
[----:B------:R-:W-:Y:S01]  /*15a0*/  STS [R3+0x4], R5 ;  /* 0x0000040503007388 */ /* 0x000fe20000000800 */
[----:B------:R-:W-:-:S03]  /*15b0*/  LOP3.LUT R17, R16, 0x80, RZ, 0xfc, !PT ;  /* 0x0000008010117812 */ /* 0x000fc600078efcff */
[----:B------:R-:W-:Y:S01]  /*15c0*/  STS [R3+0x8], R6 ;  /* 0x0000080603007388 */ /* 0x000fe20000000800 */
[----:B------:R-:W-:-:S03]  /*15d0*/  LOP3.LUT R25, R16, 0x100, RZ, 0xfc, !PT ;  /* 0x0000010010197812 */ /* 0x000fc600078efcff */
[----:B------:R3:W-:Y:S01]  /*15e0*/  STS [R3+0xc], R7 ;  /* 0x00000c0703007388 */ /* 0x0007e20000000800 */
[----:B------:R-:W-:Y:S02]  /*15f0*/  LOP3.LUT R26, R16, 0x180, RZ, 0xfc, !PT ;  /* 0x00000180101a7812 */ /* 0x000fe400078efcff */
[----:B------:R-:W-:Y:S02]  /*1600*/  SHF.R.U32.HI R30, RZ, 0x3, R24 ;  /* 0x00000003ff1e7819 */ /* 0x000fe40000011618 */
[----:B------:R-:W-:Y:S02]  /*1610*/  SHF.R.U32.HI R24, RZ, 0x3, R17 ;  /* 0x00000003ff187819 */ /* 0x000fe40000011611 */
[----:B------:R-:W-:Y:S02]  /*1620*/  SHF.R.U32.HI R25, RZ, 0x3, R25 ;  /* 0x00000003ff197819 */ /* 0x000fe40000011619 */
[----:B------:R-:W-:Y:S02]  /*1630*/  SHF.R.U32.HI R27, RZ, 0x3, R26 ;  /* 0x00000003ff1b7819 */ /* 0x000fe4000001161a */
[----:B------:R-:W-:-:S02]  /*1640*/  LOP3.LUT R17, R30, 0xc, RZ, 0xc0, !PT ;  /* 0x0000000c1e117812 */ /* 0x000fc400078ec0ff */
[----:B------:R-:W-:Y:S02]  /*1650*/  LOP3.LUT R24, R24, 0x1c, RZ, 0xc0, !PT ;  /* 0x0000001c18187812 */ /* 0x000fe400078ec0ff */
[----:B------:R-:W-:Y:S02]  /*1660*/  LOP3.LUT R26, R25, 0x2c, RZ, 0xc0, !PT ;  /* 0x0000002c191a7812 */ /* 0x000fe400078ec0ff */
[----:B-1----:R-:W-:Y:S01]  /*1670*/  LOP3.LUT R28, R27, 0x3c, RZ, 0xc0, !PT ;  /* 0x0000003c1b1c7812 */ /* 0x002fe200078ec0ff */
[----:B------:R-:W-:Y:S02]  /*1680*/  VIADD R17, R17, UR5 ;  /* 0x0000000511117c36 */ /* 0x000fe40008000000 */
[----:B------:R-:W-:Y:S02]  /*1690*/  VIADD R25, R24, UR5 ;  /* 0x0000000518197c36 */ /* 0x000fe40008000000 */
[----:B------:R-:W-:Y:S02]  /*16a0*/  VIADD R27, R26, UR5 ;  /* 0x000000051a1b7c36 */ /* 0x000fe40008000000 */
[----:B------:R-:W-:-:S02]  /*16b0*/  VIADD R29, R28, UR5 ;  /* 0x000000051c1d7c36 */ /* 0x000fc40008000000 */
[C---:B------:R-:W-:Y:S02]  /*16c0*/  IMAD R17, R16.reuse, 0x4, R17 ;  /* 0x0000000410117824 */ /* 0x040fe400078e0211 */
[C---:B------:R-:W-:Y:S02]  /*16d0*/  IMAD R26, R16.reuse, 0x4, R25 ;  /* 0x00000004101a7824 */ /* 0x040fe400078e0219 */
[C---:B------:R-:W-:Y:S02]  /*16e0*/  IMAD R27, R16.reuse, 0x4, R27 ;  /* 0x00000004101b7824 */ /* 0x040fe400078e021b */
[----:B------:R-:W-:Y:S01]  /*16f0*/  IMAD R16, R16, 0x4, R29 ;  /* 0x0000000410107824 */ /* 0x000fe200078e021d */
[----:B------:R-:W-:-:S04]  /*1700*/  SHF.R.U32.HI R24, RZ, 0x5, R0 ;  /* 0x00000005ff187819 */ /* 0x000fc80000011600 */
[----:B------:R-:W-:-:S04]  /*1710*/  SGXT.U32 R24, R24, 0x2 ;  /* 0x000000021818781a */ /* 0x000fc80000000000 */
[----:B------:R-:W-:Y:S01]  /*1720*/  LOP3.LUT R25, R24, UR4, RZ, 0xfc, !PT ;  /* 0x0000000418197c12 */ /* 0x000fe2000f8efcff */
[----:B------:R-:W-:Y:S01]  /*1730*/  IMAD.MOV.U32 R24, RZ, RZ, RZ ;  /* 0x000000ffff187224 */ /* 0x000fe200078e00ff */
[----:B------:R-:W-:-:S03]  /*1740*/  LOP3.LUT R0, R2, 0x1f, R0, 0xf8, !PT ;  /* 0x0000001f02007812 */ /* 0x000fc600078ef800 */
[C---:B------:R-:W-:Y:S01]  /*1750*/  IMAD.HI R2, R25.reuse, -0x779bd671, R24 ;  /* 0x8864298f19027827 */ /* 0x040fe200078e0218 */
[----:B------:R-:W-:-:S03]  /*1760*/  LOP3.LUT R19, R25, 0x4, RZ, 0xfc, !PT ;  /* 0x0000000419137812 */ /* 0x000fc600078efcff */
[----:B------:R-:W-:Y:S01]  /*1770*/  IMAD.MOV.U32 R18, RZ, RZ, RZ ;  /* 0x000000ffff127224 */ /* 0x000fe200078e00ff */
[----:B------:R-:W-:-:S03]  /*1780*/  SHF.R.U32.HI R29, RZ, 0x1f, R2 ;  /* 0x0000001fff1d7819 */ /* 0x000fc60000011602 */
[----:B------:R-:W-:Y:S01]  /*1790*/  IMAD.HI R12, R19, -0x779bd671, R18 ;  /* 0x8864298f130c7827 */ /* 0x000fe200078e0212 */
[----:B------:R-:W-:-:S04]  /*17a0*/  LEA.HI.SX32 R29, R2, R29, 0x17 ;  /* 0x0000001d021d7211 */ /* 0x000fc800078fbaff */
[----:B------:R-:W-:Y:S01]  /*17b0*/  SHF.R.U32.HI R13, RZ, 0x1f, R12 ;  /* 0x0000001fff0d7819 */ /* 0x000fe2000001160c */
[----:B------:R-:W-:-:S03]  /*17c0*/  IMAD R31, R29, -0x3c1, R25 ;  /* 0xfffffc3f1d1f7824 */ /* 0x000fc600078e0219 */
[----:B------:R-:W-:Y:S01]  /*17d0*/  LEA.HI.SX32 R18, R12, R13, 0x17 ;  /* 0x0000000d0c127211 */ /* 0x000fe200078fbaff */
[----:B------:R-:W-:Y:S01]  /*17e0*/  IMAD R2, R0, 0x3c1, R31 ;  /* 0x000003c100027824 */ /* 0x000fe200078e021f */
[C---:B------:R-:W-:Y:S01]  /*17f0*/  LOP3.LUT R13, R25.reuse, 0x8, RZ, 0xfc, !PT ;  /* 0x00000008190d7812 */ /* 0x040fe200078efcff */
[----:B------:R-:W-:Y:S01]  /*1800*/  IMAD.MOV.U32 R12, RZ, RZ, RZ ;  /* 0x000000ffff0c7224 */ /* 0x000fe200078e00ff */
[----:B------:R-:W-:Y:S01]  /*1810*/  LOP3.LUT R15, R25, 0x10, RZ, 0xfc, !PT ;  /* 0x00000010190f7812 */ /* 0x000fe200078efcff */
[----:B------:R-:W-:Y:S01]  /*1820*/  IMAD R2, R29, 0x1e0800, R2 ;  /* 0x001e08001d027824 */ /* 0x000fe200078e0202 */
[----:B------:R-:W-:Y:S01]  /*1830*/  LOP3.LUT R29, R25, 0xc, RZ, 0xfc, !PT ;  /* 0x0000000c191d7812 */ /* 0x000fe200078efcff */
[----:B------:R-:W-:-:S04]  /*1840*/  IMAD.HI R12, R13, -0x779bd671, R12 ;  /* 0x8864298f0d0c7827 */ /* 0x000fc800078e020c */
[----:B------:R-:W-:Y:S02]  /*1850*/  IMAD.MOV.U32 R14, RZ, RZ, RZ ;  /* 0x000000ffff0e7224 */ /* 0x000fe400078e00ff */
[----:B------:R-:W-:Y:S01]  /*1860*/  IMAD.MOV.U32 R28, RZ, RZ, RZ ;  /* 0x000000ffff1c7224 */ /* 0x000fe200078e00ff */
[----:B---3--:R-:W-:Y:S01]  /*1870*/  LOP3.LUT R7, R25, 0x14, RZ, 0xfc, !PT ;  /* 0x0000001419077812 */ /* 0x008fe200078efcff */
[----:B------:R-:W-:Y:S01]  /*1880*/  IMAD.HI R5, R15, -0x779bd671, R14 ;  /* 0x8864298f0f057827 */ /* 0x000fe200078e020e */
[----:B------:R-:W-:-:S03]  /*1890*/  SHF.R.U32.HI R14, RZ, 0x1f, R12 ;  /* 0x0000001fff0e7819 */ /* 0x000fc6000001160c */
[----:B------:R-:W-:Y:S01]  /*18a0*/  IMAD.HI R4, R29, -0x779bd671, R28 ;  /* 0x8864298f1d047827 */ /* 0x000fe200078e021c */
[----:B------:R-:W-:Y:S01]  /*18b0*/  BAR.SYNC.DEFER_BLOCKING 0x0 ;  /* 0x0000000000007b1d */ /* 0x000fe20000010000 */
[----:B------:R-:W-:Y:S02]  /*18c0*/  ISETP.GE.AND P0, PT, R0, 0x480, PT ;  /* 0x000004800000780c */ /* 0x000fe40003f06270 */
[----:B------:R-:W-:Y:S01]  /*18d0*/  IMAD.MOV.U32 R6, RZ, RZ, RZ ;  /* 0x000000ffff067224 */ /* 0x000fe200078e00ff */
[----:B------:R-:W-:Y:S02]  /*18e0*/  LEA.HI.SX32 R12, R12, R14, 0x17 ;  /* 0x0000000e0c0c7211 */ /* 0x000fe400078fbaff */
[----:B------:R-:W-:Y:S01]  /*18f0*/  SHF.R.U32.HI R14, RZ, 0x1f, R5 ;  /* 0x0000001fff0e7819 */ /* 0x000fe20000011605 */
[----:B------:R-:W-:-:S03]  /*1900*/  IMAD.HI R6, R7, -0x779bd671, R6 ;  /* 0x8864298f07067827 */ /* 0x000fc600078e0206 */
[----:B------:R-:W-:Y:S02]  /*1910*/  LEA.HI.SX32 R14, R5, R14, 0x17 ;  /* 0x0000000e050e7211 */ /* 0x000fe400078fbaff */
[----:B------:R-:W-:-:S04]  /*1920*/  SHF.R.U32.HI R5, RZ, 0x1f, R6 ;  /* 0x0000001fff057819 */ /* 0x000fc80000011606 */
[----:B------:R-:W-:Y:S02]  /*1930*/  LEA.HI.SX32 R5, R6, R5, 0x17 ;  /* 0x0000000506057211 */ /* 0x000fe400078fbaff */
[----:B------:R-:W-:Y:S01]  /*1940*/  ISETP.LT.AND P6, PT, R19, 0xf04, !P0 ;  /* 0x00000f041300780c */ /* 0x000fe200047c1270 */
[----:B------:R-:W-:-:S04]  /*1950*/  IMAD R19, R18, -0x3c1, R19 ;  /* 0xfffffc3f12137824 */ /* 0x000fc800078e0213 */
[----:B------:R-:W-:Y:S01]  /*1960*/  IMAD R18, R18, 0x1e0800, R19 ;  /* 0x001e080012127824 */ /* 0x000fe200078e0213 */
[-C--:B--2---:R-:W-:Y:S02]  /*1970*/  FSETP.NAN.AND P1, PT, R20, R20.reuse, PT ;  /* 0x000000141400720b */ /* 0x084fe40003f28000 */
[----:B------:R-:W-:Y:S02]  /*1980*/  FSETP.GEU.AND P3, PT, R8, R20, PT ;  /* 0x000000140800720b */ /* 0x000fe40003f6e000 */
[-C--:B------:R-:W-:Y:S02]  /*1990*/  FSETP.NAN.AND P2, PT, R21, R21.reuse, PT ;  /* 0x000000151500720b */ /* 0x080fe40003f48000 */
[----:B------:R-:W-:-:S07]  /*19a0*/  FSETP.GEU.AND P4, PT, R9, R21, PT ;  /* 0x000000150900720b */ /* 0x000fce0003f8e000 */
[----:B------:R-:W-:Y:S02]  /*19b0*/  @!P1 SEL R20, R20, R8, !P3 ;  /* 0x0000000814149207 */ /* 0x000fe40005800000 */
[-C--:B------:R-:W-:Y:S01]  /*19c0*/  FSETP.NAN.AND P3, PT, R22, R22.reuse, PT ;  /* 0x000000161600720b */ /* 0x080fe20003f68000 */
[----:B------:R-:W-:Y:S01]  /*19d0*/  LDS R8, [R16+0x600] ;  /* 0x0006000010087984 */ /* 0x000fe20000000800 */
[----:B------:R-:W-:Y:S02]  /*19e0*/  FSETP.NAN.AND P1, PT, R23, R23, PT ;  /* 0x000000171700720b */ /* 0x000fe40003f28000 */
[----:B------:R-:W-:Y:S02]  /*19f0*/  @!P2 SEL R21, R21, R9, !P4 ;  /* 0x000000091515a207 */ /* 0x000fe40006000000 */
[----:B------:R-:W-:Y:S01]  /*1a00*/  FSETP.GEU.AND P2, PT, R10, R22, PT ;  /* 0x000000160a00720b */ /* 0x000fe20003f4e000 */
[----:B------:R-:W-:Y:S01]  /*1a10*/  LDS R9, [R27+0x400] ;  /* 0x000400001b097984 */ /* 0x000fe20000000800 */
[----:B------:R-:W-:-:S05]  /*1a20*/  FSETP.GEU.AND P4, PT, R11, R23, PT ;  /* 0x000000170b00720b */ /* 0x000fca0003f8e000 */
[----:B------:R-:W-:Y:S02]  /*1a30*/  @!P3 SEL R22, R22, R10, !P2 ;  /* 0x0000000a1616b207 */ /* 0x000fe40005000000 */
[----:B------:R-:W-:Y:S01]  /*1a40*/  @!P1 SEL R23, R23, R11, !P4 ;  /* 0x0000000b17179207 */ /* 0x000fe20006000000 */
[----:B------:R-:W-:Y:S04]  /*1a50*/  LDS R10, [R26+0x200] ;  /* 0x000200001a0a7984 */ /* 0x000fe80000000800 */
[----:B------:R-:W1:Y:S01]  /*1a60*/  LDS R11, [R17] ;  /* 0x00000000110b7984 */ /* 0x000e620000000800 */
[----:B------:R-:W-:Y:S06]  /*1a70*/  BAR.SYNC.DEFER_BLOCKING 0x0 ;  /* 0x0000000000007b1d */ /* 0x000fec0000010000 */
[----:B------:R-:W-:Y:S04]  /*1a80*/  STS [R3], R20 ;  /* 0x0000001403007388 */ /* 0x000fe80000000800 */
[----:B------:R-:W-:Y:S04]  /*1a90*/  STS [R3+0x4], R21 ;  /* 0x0000041503007388 */ /* 0x000fe80000000800 */
[----:B------:R-:W-:Y:S04]  /*1aa0*/  STS [R3+0x8], R22 ;  /* 0x0000081603007388 */ /* 0x000fe80000000800 */
[----:B------:R2:W-:Y:S01]  /*1ab0*/  STS [R3+0xc], R23 ;  /* 0x00000c1703007388 */ /* 0x0005e20000000800 */
[----:B------:R-:W-:Y:S08]  /*1ac0*/  BAR.SYNC.DEFER_BLOCKING 0x0 ;  /* 0x0000000000007b1d */ /* 0x000ff00000010000 */
[----:B--2---:R-:W2:Y:S01]  /*1ad0*/  LDC.64 R22, c[0x0][0x218] ;  /* 0x00008600ff167b82 */ /* 0x004ea20000000a00 */
[----:B------:R-:W-:Y:S01]  /*1ae0*/  LOP3.LUT R21, R25, 0x18, RZ, 0xfc, !PT ;  /* 0x0000001819157812 */ /* 0x000fe200078efcff */
[----:B------:R-:W-:Y:S01]  /*1af0*/  IMAD.MOV.U32 R20, RZ, RZ, RZ ;  /* 0x000000ffff147224 */ /* 0x000fe200078e00ff */
[----:B------:R-:W-:-:S02]  /*1b00*/  SHF.R.U32.HI R3, RZ, 0x1f, R4 ;  /* 0x0000001fff037819 */ /* 0x000fc40000011604 */
[----:B------:R-:W-:Y:S02]  /*1b10*/  ISETP.LT.AND P3, PT, R25, 0xf04, !P0 ;  /* 0x00000f041900780c */ /* 0x000fe40004761270 */
[----:B------:R-:W-:Y:S01]  /*1b20*/  LEA.HI.SX32 R4, R4, R3, 0x17 ;  /* 0x0000000304047211 */ /* 0x000fe200078fbaff */
[----:B------:R-:W3:Y:S04]  /*1b30*/  LDS R17, [R17] ;  /* 0x0000000011117984 */ /* 0x000ee80000000800 */
[----:B------:R-:W4:Y:S04]  /*1b40*/  LDS R26, [R26+0x200] ;  /* 0x000200001a1a7984 */ /* 0x000f280000000800 */
[----:B------:R-:W5:Y:S01]  /*1b50*/  LDS R27, [R27+0x400] ;  /* 0x000400001b1b7984 */ /* 0x000f620000000800 */
[----:B------:R-:W-:-:S04]  /*1b60*/  IMAD.HI R3, R21, -0x779bd671, R20 ;  /* 0x8864298f15037827 */ /* 0x000fc800078e0214 */
[----:B--2---:R-:W-:Y:S01]  /*1b70*/  IMAD.WIDE R30, R2, 0x4, R22 ;  /* 0x00000004021e7825 */ /* 0x004fe200078e0216 */
[----:B------:R-:W-:Y:S02]  /*1b80*/  SHF.R.U32.HI R6, RZ, 0x1f, R3 ;  /* 0x0000001fff067819 */ /* 0x000fe40000011603 */
[----:B------:R-:W-:Y:S01]  /*1b90*/  ISETP.LT.AND P1, PT, R13, 0xf04, !P0 ;  /* 0x00000f040d00780c */ /* 0x000fe20004721270 */
[----:B------:R-:W-:Y:S01]  /*1ba0*/  IMAD R28, R4, -0x3c1, R29 ;  /* 0xfffffc3f041c7824 */ /* 0x000fe200078e021d */
[----:B------:R-:W-:Y:S01]  /*1bb0*/  LEA.HI.SX32 R6, R3, R6, 0x17 ;  /* 0x0000000603067211 */ /* 0x000fe200078fbaff */
[----:B------:R-:W-:Y:S01]  /*1bc0*/  IMAD R13, R12, -0x3c1, R13 ;  /* 0xfffffc3f0c0d7824 */ /* 0x000fe200078e020d */
[----:B-1----:R1:W-:Y:S01]  /*1bd0*/  @P3 STG.E desc[UR8][R30.64], R11 ;  /* 0x0000000b1e003986 */ /* 0x0023e2000c101908 */
[----:B------:R-:W-:Y:S01]  /*1be0*/  ISETP.LT.AND P3, PT, R15, 0xf04, !P0 ;  /* 0x00000f040f00780c */ /* 0x000fe20004761270 */
[----:B------:R-:W-:Y:S01]  /*1bf0*/  IMAD R28, R4, 0x1e0800, R28 ;  /* 0x001e0800041c7824 */ /* 0x000fe200078e021c */
[----:B------:R-:W-:Y:S01]  /*1c00*/  ISETP.LT.AND P5, PT, R21, 0xf04, !P0 ;  /* 0x00000f041500780c */ /* 0x000fe200047a1270 */
[----:B------:R-:W-:-:S02]  /*1c10*/  IMAD R15, R14, -0x3c1, R15 ;  /* 0xfffffc3f0e0f7824 */ /* 0x000fc400078e020f */
[----:B------:R-:W-:Y:S01]  /*1c20*/  IMAD R4, R5, -0x3c1, R7 ;  /* 0xfffffc3f05047824 */ /* 0x000fe200078e0207 */
[----:B------:R-:W-:Y:S01]  /*1c30*/  ISETP.LT.AND P2, PT, R29, 0xf04, !P0 ;  /* 0x00000f041d00780c */ /* 0x000fe20004741270 */
[----:B------:R-:W-:Y:S01]  /*1c40*/  IMAD R13, R12, 0x1e0800, R13 ;  /* 0x001e08000c0d7824 */ /* 0x000fe200078e020d */
[----:B------:R-:W-:Y:S01]  /*1c50*/  LOP3.LUT R25, R25, 0x1c, RZ, 0xfc, !PT ;  /* 0x0000001c19197812 */ /* 0x000fe200078efcff */
[----:B------:R-:W-:Y:S01]  /*1c60*/  IMAD R21, R6, -0x3c1, R21 ;  /* 0xfffffc3f06157824 */ /* 0x000fe200078e0215 */
[----:B------:R-:W-:Y:S01]  /*1c70*/  ISETP.LT.AND P4, PT, R7, 0xf04, !P0 ;  /* 0x00000f040700780c */ /* 0x000fe20004781270 */
[----:B------:R-:W-:Y:S02]  /*1c80*/  IMAD R3, R0, 0x3c1, R18 ;  /* 0x000003c100037824 */ /* 0x000fe400078e0212 */
[----:B------:R-:W-:Y:S02]  /*1c90*/  IMAD R15, R14, 0x1e0800, R15 ;  /* 0x001e08000e0f7824 */ /* 0x000fe400078e020f */
[----:B-1----:R-:W-:Y:S01]  /*1ca0*/  IMAD R11, R5, 0x1e0800, R4 ;  /* 0x001e0800050b7824 */ /* 0x002fe200078e0204 */
[----:B------:R-:W-:Y:S01]  /*1cb0*/  ISETP.LT.AND P0, PT, R25, 0xf04, !P0 ;  /* 0x00000f041900780c */ /* 0x000fe20004701270 */
[----:B------:R-:W-:-:S02]  /*1cc0*/  IMAD R21, R6, 0x1e0800, R21 ;  /* 0x001e080006157824 */ /* 0x000fc400078e0215 */
[C---:B------:R-:W-:Y:S02]  /*1cd0*/  IMAD R5, R0.reuse, 0x3c1, R13 ;  /* 0x000003c100057824 */ /* 0x040fe400078e020d */
[----:B------:R-:W-:Y:S02]  /*1ce0*/  IMAD R7, R0, 0x3c1, R28 ;  /* 0x000003c100077824 */ /* 0x000fe400078e021c */
[----:B------:R-:W-:-:S04]  /*1cf0*/  IMAD.WIDE R2, R3, 0x4, R22 ;  /* 0x0000000403027825 */ /* 0x000fc800078e0216 */
[C---:B------:R-:W-:Y:S02]  /*1d00*/  IMAD R13, R0.reuse, 0x3c1, R15 ;  /* 0x000003c1000d7824 */ /* 0x040fe400078e020f */
[C---:B------:R-:W-:Y:S02]  /*1d10*/  IMAD R11, R0.reuse, 0x3c1, R11 ;  /* 0x000003c1000b7824 */ /* 0x040fe400078e020b */
[----:B------:R-:W-:Y:S02]  /*1d20*/  IMAD R21, R0, 0x3c1, R21 ;  /* 0x000003c100157824 */ /* 0x000fe400078e0215 */
[--C-:B------:R-:W-:Y:S01]  /*1d30*/  IMAD.WIDE R4, R5, 0x4, R22.reuse ;  /* 0x0000000405047825 */ /* 0x100fe200078e0216 */
[----:B------:R1:W-:Y:S03]  /*1d40*/  @P6 STG.E desc[UR8][R2.64], R10 ;  /* 0x0000000a02006986 */ /* 0x0003e6000c101908 */
[--C-:B------:R-:W-:Y:S01]  /*1d50*/  IMAD.WIDE R6, R7, 0x4, R22.reuse ;  /* 0x0000000407067825 */ /* 0x100fe200078e0216 */
[----:B------:R2:W-:Y:S03]  /*1d60*/  @P1 STG.E desc[UR8][R4.64], R9 ;  /* 0x0000000904001986 */ /* 0x0005e6000c101908 */
[--C-:B------:R-:W-:Y:S01]  /*1d70*/  IMAD.WIDE R12, R13, 0x4, R22.reuse ;  /* 0x000000040d0c7825 */ /* 0x100fe200078e0216 */
[----:B------:R2:W-:Y:S03]  /*1d80*/  @P2 STG.E desc[UR8][R6.64], R8 ;  /* 0x0000000806002986 */ /* 0x0005e6000c101908 */
[--C-:B------:R-:W-:Y:S01]  /*1d90*/  IMAD.WIDE R14, R11, 0x4, R22.reuse ;  /* 0x000000040b0e7825 */ /* 0x100fe200078e0216 */
[----:B---3--:R2:W-:Y:S03]  /*1da0*/  @P3 STG.E desc[UR8][R12.64], R17 ;  /* 0x000000110c003986 */ /* 0x0085e6000c101908 */
[----:B-1----:R-:W-:Y:S01]  /*1db0*/  IMAD.WIDE R2, R21, 0x4, R22 ;  /* 0x0000000415027825 */ /* 0x002fe200078e0216 */
[----:B----4-:R2:W-:Y:S04]  /*1dc0*/  @P4 STG.E desc[UR8][R14.64], R26 ;  /* 0x0000001a0e004986 */ /* 0x0105e8000c101908 */
[----:B-----5:R2:W-:Y:S01]  /*1dd0*/  @P5 STG.E desc[UR8][R2.64], R27 ;  /* 0x0000001b02005986 */ /* 0x0205e2000c101908 */
[----:B------:R-:W-:Y:S05]  /*1de0*/  @!P0 EXIT ;  /* 0x000000000000894d */ /* 0x000fea0003800000 */
[----:B--2---:R-:W0:Y:S01]  /*1df0*/  LDS R5, [R16+0x600] ;  /* 0x0006000010057984 */ /* 0x004e220000000800 */
[----:B------:R-:W-:-:S04]  /*1e00*/  IMAD.MOV.U32 R24, RZ, RZ, RZ ;  /* 0x000000ffff187224 */ /* 0x000fc800078e00ff */
[----:B------:R-:W-:-:S05]  /*1e10*/  IMAD.HI R2, R25, -0x779bd671, R24 ;  /* 0x8864298f19027827 */ /* 0x000fca00078e0218 */
[----:B------:R-:W-:-:S04]  /*1e20*/  SHF.R.U32.HI R3, RZ, 0x1f, R2 ;  /* 0x0000001fff037819 */ /* 0x000fc80000011602 */
[----:B------:R-:W-:-:S05]  /*1e30*/  LEA.HI.SX32 R3, R2, R3, 0x17 ;  /* 0x0000000302037211 */ /* 0x000fca00078fbaff */
[----:B------:R-:W-:-:S04]  /*1e40*/  IMAD R24, R3, -0x3c1, R25 ;  /* 0xfffffc3f03187824 */ /* 0x000fc800078e0219 */
[----:B------:R-:W-:-:S04]  /*1e50*/  IMAD R3, R3, 0x1e0800, R24 ;  /* 0x001e080003037824 */ /* 0x000fc800078e0218 */
[----:B------:R-:W-:-:S04]  /*1e60*/  IMAD R3, R0, 0x3c1, R3 ;  /* 0x000003c100037824 */ /* 0x000fc800078e0203 */
[----:B------:R-:W-:-:S05]  /*1e70*/  IMAD.WIDE R22, R3, 0x4, R22 ;  /* 0x0000000403167825 */ /* 0x000fca00078e0216 */
[----:B0-----:R-:W-:Y:S01]  /*1e80*/  STG.E desc[UR8][R22.64], R5 ;  /* 0x0000000516007986 */ /* 0x001fe2000c101908 */
[----:B------:R-:W-:Y:S05]  /*1e90*/  EXIT ;  /* 0x000000000000794d */ /* 0x000fea0003800000 */
.L_x_0:
[----:B------:R-:W-:-:S00]  /*1ea0*/  BRA `(.L_x_0) ;  /* 0xfffffffc00fc7947 */ /* 0x000fc0000383ffff */
[----:B------:R-:W-:-:S00]  /*1eb0*/  NOP ;  /* 0x0000000000007918 */ /* 0x000fc00000000000 */
        /* <DEDUP_REMOVED lines=12> */
.L_x_1:


//--------------------- .nv.shared.triton_poi_fused_max_pool2d_with_indices_4 --------------------------
	.section	.nv.shared.triton_poi_fused_max_pool2d_with_indices_4,"aw",@nobits
	.sectionflags	@""
	.align	16
	.zero		1024


//--------------------- .nv.constant0.triton_poi_fused_max_pool2d_with_indices_4 --------------------------
	.section	.nv.constant0.triton_poi_fused_max_pool2d_with_indices_4,"a",@progbits
	.sectionflags	@""
	.align	4
.nv.constant0.triton_poi_fused_max_pool2d_with_indices_4:
	.zero		552
